	.headerflags	@"EF_CUDA_TEXMODE_UNIFIED EF_CUDA_64BIT_ADDRESS EF_CUDA_ACCELERATORS EF_CUDA_SM90 EF_CUDA_VIRTUAL_SM(EF_CUDA_SM90)"
	.elftype	@"ET_EXEC"


//--------------------- .nv.info                  --------------------------
	.section	.nv.info,"",@"SHT_CUDA_INFO"
	.align	4


	//----- nvinfo : EIATTR_REGCOUNT
	.align		4
        /*0000*/ 	.byte	0x04, 0x2f
        /*0002*/ 	.short	(.L_3 - .L_2)
	.align		4
.L_2:
        /*0004*/ 	.word	index@(triton_poi_fused__native_batch_norm_legit_no_training_relu_0)
        /*0008*/ 	.word	0x00000012


	//----- nvinfo : EIATTR_MIN_STACK_SIZE
	.align		4
.L_3:
        /*000c*/ 	.byte	0x04, 0x12
        /*000e*/ 	.short	(.L_5 - .L_4)
	.align		4
.L_4:
        /*0010*/ 	.word	index@(triton_poi_fused__native_batch_norm_legit_no_training_relu_0)
        /*0014*/ 	.word	0x00000000


	//----- nvinfo : EIATTR_FRAME_SIZE
	.align		4
.L_5:
        /*0018*/ 	.byte	0x04, 0x11
        /*001a*/ 	.short	(.L_7 - .L_6)
	.align		4
.L_6:
        /*001c*/ 	.word	index@(triton_poi_fused__native_batch_norm_legit_no_training_relu_0)
        /*0020*/ 	.word	0x00000000


	//----- nvinfo : EIATTR_MIN_STACK_SIZE
	.align		4
.L_7:
        /*0024*/ 	.byte	0x04, 0x12
        /*0026*/ 	.short	(.L_9 - .L_8)
	.align		4
.L_8:
        /*0028*/ 	.word	index@(triton_poi_fused__native_batch_norm_legit_no_training_relu_0)
        /*002c*/ 	.word	0x00000000
.L_9:


//--------------------- .nv.info.triton_poi_fused__native_batch_norm_legit_no_training_relu_0 --------------------------
	.section	.nv.info.triton_poi_fused__native_batch_norm_legit_no_training_relu_0,"",@"SHT_CUDA_INFO"
	.sectionflags	@""
	.align	4


	//----- nvinfo : EIATTR_CUDA_API_VERSION
	.align		4
        /*0000*/ 	.byte	0x04, 0x37
        /*0002*/ 	.short	(.L_11 - .L_10)
.L_10:
        /*0004*/ 	.word	0x0000007c


	//----- nvinfo : EIATTR_KPARAM_INFO
	.align		4
.L_11:
        /*0008*/ 	.byte	0x04, 0x17
        /*000a*/ 	.short	(.L_13 - .L_12)
.L_12:
        /*000c*/ 	.word	0x00000000
        /*0010*/ 	.short	0x0006
        /*0012*/ 	.short	0x0030
        /*0014*/ 	.byte	0x00, 0xf0, 0x11, 0x00


	//----- nvinfo : EIATTR_KPARAM_INFO
	.align		4
.L_13:
        /*0018*/ 	.byte	0x04, 0x17
        /*001a*/ 	.short	(.L_15 - .L_14)
.L_14:
        /*001c*/ 	.word	0x00000000
        /*0020*/ 	.short	0x0005
        /*0022*/ 	.short	0x0028
        /*0024*/ 	.byte	0x00, 0xf4, 0x21, 0x00


	//----- nvinfo : EIATTR_KPARAM_INFO
	.align		4
.L_15:
        /*0028*/ 	.byte	0x04, 0x17
        /*002a*/ 	.short	(.L_17 - .L_16)
.L_16:
        /*002c*/ 	.word	0x00000000
        /*0030*/ 	.short	0x0004
        /*0032*/ 	.short	0x0020
        /*0034*/ 	.byte	0x00, 0xf4, 0x21, 0x00


	//----- nvinfo : EIATTR_KPARAM_INFO
	.align		4
.L_17:
        /*0038*/ 	.byte	0x04, 0x17
        /*003a*/ 	.short	(.L_19 - .L_18)
.L_18:
        /*003c*/ 	.word	0x00000000
        /*0040*/ 	.short	0x0003
        /*0042*/ 	.short	0x0018
        /*0044*/ 	.byte	0x00, 0xf4, 0x21, 0x00


	//----- nvinfo : EIATTR_KPARAM_INFO
	.align		4
.L_19:
        /*0048*/ 	.byte	0x04, 0x17
        /*004a*/ 	.short	(.L_21 - .L_20)
.L_20:
        /*004c*/ 	.word	0x00000000
        /*0050*/ 	.short	0x0002
        /*0052*/ 	.short	0x0010
        /*0054*/ 	.byte	0x00, 0xf4, 0x21, 0x00


	//----- nvinfo : EIATTR_KPARAM_INFO
	.align		4
.L_21:
        /*0058*/ 	.byte	0x04, 0x17
        /*005a*/ 	.short	(.L_23 - .L_22)
.L_22:
        /*005c*/ 	.word	0x00000000
        /*0060*/ 	.short	0x0001
        /*0062*/ 	.short	0x0008
        /*0064*/ 	.byte	0x00, 0xf4, 0x21, 0x00


	//----- nvinfo : EIATTR_KPARAM_INFO
	.align		4
.L_23:
        /*0068*/ 	.byte	0x04, 0x17
        /*006a*/ 	.short	(.L_25 - .L_24)
.L_24:
        /*006c*/ 	.word	0x00000000
        /*0070*/ 	.short	0x0000
        /*0072*/ 	.short	0x0000
        /*0074*/ 	.byte	0x00, 0xf4, 0x21, 0x00


	//----- nvinfo : EIATTR_SPARSE_MMA_MASK
	.align		4
.L_25:
        /*0078*/ 	.byte	0x03, 0x50
        /*007a*/ 	.short	0x0000


	//----- nvinfo : EIATTR_MAXREG_COUNT
	.align		4
        /*007c*/ 	.byte	0x03, 0x1b
        /*007e*/ 	.short	0x00ff


	//----- nvinfo : EIATTR_EXIT_INSTR_OFFSETS
	.align		4
        /*0080*/ 	.byte	0x04, 0x1c
        /*0082*/ 	.short	(.L_27 - .L_26)


	//   ....[0]....
.L_26:
        /*0084*/ 	.word	0x00000320


	//   ....[1]....
        /*0088*/ 	.word	0x00000340


	//----- nvinfo : EIATTR_REQNTID
	.align		4
.L_27:
        /*008c*/ 	.byte	0x04, 0x10
        /*008e*/ 	.short	(.L_29 - .L_28)
.L_28:
        /*0090*/ 	.word	0x00000080
        /*0094*/ 	.word	0x00000001
        /*0098*/ 	.word	0x00000001


	//----- nvinfo : EIATTR_CBANK_PARAM_SIZE
	.align		4
.L_29:
        /*009c*/ 	.byte	0x03, 0x19
        /*009e*/ 	.short	0x0034


	//----- nvinfo : EIATTR_PARAM_CBANK
	.align		4
        /*00a0*/ 	.byte	0x04, 0x0a
        /*00a2*/ 	.short	(.L_31 - .L_30)
	.align		4
.L_30:
        /*00a4*/ 	.word	index@(.nv.constant0.triton_poi_fused__native_batch_norm_legit_no_training_relu_0)
        /*00a8*/ 	.short	0x0210
        /*00aa*/ 	.short	0x0034


	//----- nvinfo : EIATTR_SW_WAR
	.align		4
.L_31:
        /*00ac*/ 	.byte	0x04, 0x36
        /*00ae*/ 	.short	(.L_33 - .L_32)
.L_32:
        /*00b0*/ 	.word	0x00000008
.L_33:


//--------------------- .nv.callgraph             --------------------------
	.section	.nv.callgraph,"",@"SHT_CUDA_CALLGRAPH"
	.align	4
	.sectionentsize	8
	.align		4
        /*0000*/ 	.word	0x00000000
	.align		4
        /*0004*/ 	.word	0xffffffff
	.align		4
        /*0008*/ 	.word	0x00000000
	.align		4
        /*000c*/ 	.word	0xfffffffe
	.align		4
        /*0010*/ 	.word	0x00000000
	.align		4
        /*0014*/ 	.word	0xfffffffd
	.align		4
        /*0018*/ 	.word	0x00000000
	.align		4
        /*001c*/ 	.word	0xfffffffc


//--------------------- .nv.constant4             --------------------------
	.section	.nv.constant4,"a",@progbits
	.align	8
	.align		8
.nv.constant4:
        /*0000*/ 	.dword	_$_str
	.align		8
        /*0008*/ 	.dword	_$_str_$_2


//--------------------- .text.triton_poi_fused__native_batch_norm_legit_no_training_relu_0 --------------------------
	.section	.text.triton_poi_fused__native_batch_norm_legit_no_training_relu_0,"ax",@progbits
	.align	128
        .global         triton_poi_fused__native_batch_norm_legit_no_training_relu_0
        .type           triton_poi_fused__native_batch_norm_legit_no_training_relu_0,@function
        .size           triton_poi_fused__native_batch_norm_legit_no_training_relu_0,(.L_x_1 - triton_poi_fused__native_batch_norm_legit_no_training_relu_0)
        .other          triton_poi_fused__native_batch_norm_legit_no_training_relu_0,@"STO_CUDA_ENTRY STV_DEFAULT"
triton_poi_fused__native_batch_norm_legit_no_training_relu_0:
.text.triton_poi_fused__native_batch_norm_legit_no_training_relu_0:
[----:B------:R-:W0:Y:S01]  /*0000*/  LDC R1, c[0x0][0x28] ;  /* 0x00000a00ff017b82 */ /* 0x000e220000000800 */
[----:B------:R-:W1:Y:S07]  /*0010*/  S2R R0, SR_TID.X ;  /* 0x0000000000007919 */ /* 0x000e6e0000002100 */
[----:B------:R-:W2:Y:S01]  /*0020*/  LDC.64 R8, c[0x0][0x220] ;  /* 0x00008800ff087b82 */ /* 0x000ea20000000a00 */
[----:B------:R-:W-:Y:S01]  /*0030*/  HFMA2.MMA R14, -RZ, RZ, 0, 0 ;  /* 0x00000000ff0e7435 */ /* 0x000fe200000001ff */
[----:B------:R-:W-:Y:S01]  /*0040*/  ULDC.64 UR4, c[0x0][0x208] ;  /* 0x0000820000047ab9 */ /* 0x000fe20000000a00 */
[----:B------:R-:W3:Y:S05]  /*0050*/  S2R R3, SR_CTAID.X ;  /* 0x0000000000037919 */ /* 0x000eea0000002500 */
[----:B------:R-:W4:Y:S08]  /*0060*/  LDC.64 R4, c[0x0][0x210] ;  /* 0x00008400ff047b82 */ /* 0x000f300000000a00 */
[----:B------:R-:W5:Y:S08]  /*0070*/  LDC.64 R6, c[0x0][0x218] ;  /* 0x00008600ff067b82 */ /* 0x000f700000000a00 */
[----:B------:R-:W5:Y:S01]  /*0080*/  LDC.64 R10, c[0x0][0x228] ;  /* 0x00008a00ff0a7b82 */ /* 0x000f620000000a00 */
[----:B-1----:R-:W-:-:S07]  /*0090*/  LOP3.LUT R0, R0, 0x7f, RZ, 0xc0, !PT ;  /* 0x0000007f00007812 */ /* 0x002fce00078ec0ff */
[----:B------:R-:W1:Y:S01]  /*00a0*/  LDC.64 R12, c[0x0][0x230] ;  /* 0x00008c00ff0c7b82 */ /* 0x000e620000000a00 */
[----:B---3--:R-:W-:Y:S01]  /*00b0*/  SHF.R.S32.HI R2, RZ, 0x18, R3 ;  /* 0x00000018ff027819 */ /* 0x008fe20000011403 */
[----:B------:R-:W-:-:S03]  /*00c0*/  IMAD R0, R3, 0x80, R0 ;  /* 0x0000008003007824 */ /* 0x000fc600078e0200 */
[----:B------:R-:W-:Y:S02]  /*00d0*/  SGXT R3, R2, 0x1 ;  /* 0x000000010203781a */ /* 0x000fe40000000200 */
[----:B------:R-:W-:Y:S02]  /*00e0*/  ISETP.GE.AND P0, PT, R0, 0x100, PT ;  /* 0x000001000000780c */ /* 0x000fe40003f06270 */
[----:B------:R-:W-:-:S04]  /*00f0*/  LEA.HI R3, R3, R0, RZ, 0x4 ;  /* 0x0000000003037211 */ /* 0x000fc800078f20ff */
[----:B------:R-:W-:-:S04]  /*0100*/  SHF.R.S32.HI R3, RZ, 0x4, R3 ;  /* 0x00000004ff037819 */ /* 0x000fc80000011403 */
[----:B------:R-:W-:-:S04]  /*0110*/  LEA.HI R2, R3, R3, RZ, 0x2 ;  /* 0x0000000303027211 */ /* 0x000fc800078f10ff */
[----:B------:R-:W-:-:S05]  /*0120*/  LOP3.LUT R2, R2, 0xfffffffc, RZ, 0xc0, !PT ;  /* 0xfffffffc02027812 */ /* 0x000fca00078ec0ff */
[----:B------:R-:W-:-:S04]  /*0130*/  IMAD.IADD R15, R3, 0x1, -R2 ;  /* 0x00000001030f7824 */ /* 0x000fc800078e0a02 */
[----:B--2---:R-:W-:-:S05]  /*0140*/  IMAD.WIDE R8, R15, 0x4, R8 ;  /* 0x000000040f087825 */ /* 0x004fca00078e0208 */
[----:B------:R2:W3:Y:S01]  /*0150*/  @!P0 LDG.E.EL R14, desc[UR4][R8.64] ;  /* 0x00000004080e8981 */ /* 0x0004e2000c2e1900 */
[----:B------:R-:W-:Y:S01]  /*0160*/  CS2R R2, SRZ ;  /* 0x0000000000027805 */ /* 0x000fe2000001ff00 */
[----:B----4-:R-:W-:-:S04]  /*0170*/  IMAD.WIDE R4, R0, 0x4, R4 ;  /* 0x0000000400047825 */ /* 0x010fc800078e0204 */
[C---:B-----5:R-:W-:Y:S01]  /*0180*/  IMAD.WIDE R6, R15.reuse, 0x4, R6 ;  /* 0x000000040f067825 */ /* 0x060fe200078e0206 */
[----:B------:R4:W5:Y:S03]  /*0190*/  @!P0 LDG.E R2, desc[UR4][R4.64] ;  /* 0x0000000404028981 */ /* 0x000966000c1e1900 */
[C---:B0-2---:R-:W-:Y:S01]  /*01a0*/  IMAD.WIDE R8, R15.reuse, 0x4, R10 ;  /* 0x000000040f087825 */ /* 0x045fe200078e020a */
[----:B------:R0:W5:Y:S03]  /*01b0*/  @!P0 LDG.E.EL R3, desc[UR4][R6.64] ;  /* 0x0000000406038981 */ /* 0x000166000c2e1900 */
[----:B-1----:R-:W-:Y:S01]  /*01c0*/  IMAD.WIDE R10, R15, 0x4, R12 ;  /* 0x000000040f0a7825 */ /* 0x002fe200078e020c */
[----:B------:R-:W-:Y:S01]  /*01d0*/  CS2R R12, SRZ ;  /* 0x00000000000c7805 */ /* 0x000fe2000001ff00 */
[----:B----4-:R-:W1:Y:S05]  /*01e0*/  LDC.64 R4, c[0x0][0x238] ;  /* 0x00008e00ff047b82 */ /* 0x010e6a0000000a00 */
[----:B------:R-:W2:Y:S04]  /*01f0*/  @!P0 LDG.E.EL R12, desc[UR4][R8.64] ;  /* 0x00000004080c8981 */ /* 0x000ea8000c2e1900 */
[----:B------:R-:W2:Y:S01]  /*0200*/  @!P0 LDG.E.EL R13, desc[UR4][R10.64] ;  /* 0x000000040a0d8981 */ /* 0x000ea2000c2e1900 */
[----:B0-----:R-:W-:Y:S01]  /*0210*/  MOV R6, 0x3e800000 ;  /* 0x3e80000000067802 */ /* 0x001fe20000000f00 */
[----:B---3--:R-:W-:-:S04]  /*0220*/  FADD R14, R14, 0.0010000000474974513054 ;  /* 0x3a83126f0e0e7421 */ /* 0x008fc80000000000 */
[----:B------:R-:W0:Y:S01]  /*0230*/  MUFU.SQRT R15, R14 ;  /* 0x0000000e000f7308 */ /* 0x000e220000002000 */
[----:B-----5:R-:W-:Y:S01]  /*0240*/  FADD R2, -R3, R2 ;  /* 0x0000000203027221 */ /* 0x020fe20000000100 */
[C---:B0-----:R-:W-:Y:S02]  /*0250*/  FSETP.GT.AND P1, PT, R15.reuse, 8.50705917302346158658e+37, PT ;  /* 0x7e8000000f00780b */ /* 0x041fe40003f24000 */
[----:B------:R-:W-:Y:S02]  /*0260*/  FSETP.GEU.AND P2, PT, R15, 1.175494350822287508e-38, PT ;  /* 0x008000000f00780b */ /* 0x000fe40003f4e000 */
[----:B------:R-:W-:-:S09]  /*0270*/  FSEL R6, R6, 1, P1 ;  /* 0x3f80000006067808 */ /* 0x000fd20000800000 */
[----:B------:R-:W-:Y:S02]  /*0280*/  @P1 FMUL R15, R15, 0.25 ;  /* 0x3e8000000f0f1820 */ /* 0x000fe40000400000 */
[----:B------:R-:W-:Y:S02]  /*0290*/  @!P2 FMUL R6, R6, 16777216 ;  /* 0x4b8000000606a820 */ /* 0x000fe40000400000 */
[----:B------:R-:W-:-:S06]  /*02a0*/  @!P2 FMUL R15, R15, 16777216 ;  /* 0x4b8000000f0fa820 */ /* 0x000fcc0000400000 */
[----:B------:R-:W0:Y:S02]  /*02b0*/  MUFU.RCP R15, R15 ;  /* 0x0000000f000f7308 */ /* 0x000e240000001000 */
[----:B0-----:R-:W-:-:S04]  /*02c0*/  FMUL R3, R15, R6 ;  /* 0x000000060f037220 */ /* 0x001fc80000400000 */
[----:B------:R-:W-:-:S04]  /*02d0*/  FMUL R2, R2, R3 ;  /* 0x0000000302027220 */ /* 0x000fc80000400000 */
[----:B--2---:R-:W-:Y:S01]  /*02e0*/  FFMA R12, R2, R12, R13 ;  /* 0x0000000c020c7223 */ /* 0x004fe2000000000d */
[----:B-1----:R-:W-:-:S04]  /*02f0*/  IMAD.WIDE R2, R0, 0x4, R4 ;  /* 0x0000000400027825 */ /* 0x002fc800078e0204 */
[----:B------:R-:W-:-:S04]  /*0300*/  FSETP.GEU.AND P1, PT, R12, RZ, PT ;  /* 0x000000ff0c00720b */ /* 0x000fc80003f2e000 */
[----:B------:R-:W-:Y:S01]  /*0310*/  FSEL R5, R12, RZ, P1 ;  /* 0x000000ff0c057208 */ /* 0x000fe20000800000 */
[----:B------:R-:W-:Y:S08]  /*0320*/  @P0 EXIT ;  /* 0x000000000000094d */ /* 0x000ff00003800000 */
[----:B------:R-:W-:Y:S01]  /*0330*/  STG.E desc[UR4][R2.64], R5 ;  /* 0x0000000502007986 */ /* 0x000fe2000c101904 */
[----:B------:R-:W-:Y:S05]  /*0340*/  EXIT ;  /* 0x000000000000794d */ /* 0x000fea0003800000 */
.L_x_0:
[----:B------:R-:W-:-:S00]  /*0350*/  BRA `(.L_x_0) ;  /* 0xfffffffc00fc7947 */ /* 0x000fc0000383ffff */
[----:B------:R-:W-:-:S00]  /*0360*/  NOP ;  /* 0x0000000000007918 */ /* 0x000fc00000000000 */
        /* <DEDUP_REMOVED lines=9> */
.L_x_1:


//--------------------- .nv.global.init           --------------------------
	.section	.nv.global.init,"aw",@progbits
.nv.global.init:
	.type		_$_str,@object
	.size		_$_str,(_$_str_$_2 - _$_str)
_$_str:
        /*0000*/ 	.byte	0x5f, 0x5f, 0x43, 0x55, 0x44, 0x41, 0x5f, 0x46, 0x54, 0x5a, 0x00
	.type		_$_str_$_2,@object
	.size		_$_str_$_2,(.L_1 - _$_str_$_2)
_$_str_$_2:
        /*000b*/ 	.byte	0x5f, 0x5f, 0x43, 0x55, 0x44, 0x41, 0x5f, 0x50, 0x52, 0x45, 0x43, 0x5f, 0x53, 0x51, 0x52, 0x54
        /*001b*/ 	.byte	0x00
.L_1:


//--------------------- .nv.constant0.triton_poi_fused__native_batch_norm_legit_no_training_relu_0 --------------------------
	.section	.nv.constant0.triton_poi_fused__native_batch_norm_legit_no_training_relu_0,"a",@progbits
	.sectionflags	@""
	.align	4
.nv.constant0.triton_poi_fused__native_batch_norm_legit_no_training_relu_0:
	.zero		580
